//
// Generated by NVIDIA NVVM Compiler
//
// Compiler Build ID: CL-36424714
// Cuda compilation tools, release 13.0, V13.0.88
// Based on NVVM 20.0.0
//

.version 9.0
.target sm_100
.address_size 64

	// .globl	_Z7gpu_mxviPiS_S_

.visible .entry _Z7gpu_mxviPiS_S_(
	.param .u32 _Z7gpu_mxviPiS_S__param_0,
	.param .u64 .ptr .align 1 _Z7gpu_mxviPiS_S__param_1,
	.param .u64 .ptr .align 1 _Z7gpu_mxviPiS_S__param_2,
	.param .u64 .ptr .align 1 _Z7gpu_mxviPiS_S__param_3
)
{
	.reg .pred 	%p<10>;
	.reg .b32 	%r<135>;
	.reg .b64 	%rd<31>;

	ld.param.u32 	%r32, [_Z7gpu_mxviPiS_S__param_0];
	ld.param.u64 	%rd12, [_Z7gpu_mxviPiS_S__param_1];
	ld.param.u64 	%rd13, [_Z7gpu_mxviPiS_S__param_2];
	ld.param.u64 	%rd11, [_Z7gpu_mxviPiS_S__param_3];
	cvta.to.global.u64 	%rd1, %rd13;
	cvta.to.global.u64 	%rd2, %rd12;
	setp.lt.s32 	%p1, %r32, 1;
	@%p1 bra 	$L__BB0_13;
	mov.u32 	%r34, %tid.x;
	mov.u32 	%r35, %ntid.x;
	mov.u32 	%r36, %ctaid.x;
	mad.lo.s32 	%r37, %r36, %r35, %r34;
	cvta.to.global.u64 	%rd14, %rd11;
	mul.lo.s32 	%r1, %r37, %r32;
	mul.wide.s32 	%rd15, %r37, 4;
	add.s64 	%rd3, %rd14, %rd15;
	ld.global.u32 	%r126, [%rd3];
	and.b32  	%r3, %r32, 15;
	setp.lt.u32 	%p2, %r32, 16;
	mov.b32 	%r129, 0;
	@%p2 bra 	$L__BB0_4;
	and.b32  	%r129, %r32, 2147483632;
	neg.s32 	%r124, %r129;
	add.s64 	%rd4, %rd2, 32;
	add.s64 	%rd29, %rd1, 32;
	mov.u32 	%r123, %r1;
$L__BB0_3:
	.pragma "nounroll";
	mul.wide.s32 	%rd16, %r123, 4;
	add.s64 	%rd17, %rd4, %rd16;
	ld.global.u32 	%r38, [%rd17+-32];
	ld.global.u32 	%r39, [%rd29+-32];
	mad.lo.s32 	%r40, %r39, %r38, %r126;
	st.global.u32 	[%rd3], %r40;
	ld.global.u32 	%r41, [%rd17+-28];
	ld.global.u32 	%r42, [%rd29+-28];
	mad.lo.s32 	%r43, %r42, %r41, %r40;
	st.global.u32 	[%rd3], %r43;
	ld.global.u32 	%r44, [%rd17+-24];
	ld.global.u32 	%r45, [%rd29+-24];
	mad.lo.s32 	%r46, %r45, %r44, %r43;
	st.global.u32 	[%rd3], %r46;
	ld.global.u32 	%r47, [%rd17+-20];
	ld.global.u32 	%r48, [%rd29+-20];
	mad.lo.s32 	%r49, %r48, %r47, %r46;
	st.global.u32 	[%rd3], %r49;
	ld.global.u32 	%r50, [%rd17+-16];
	ld.global.u32 	%r51, [%rd29+-16];
	mad.lo.s32 	%r52, %r51, %r50, %r49;
	st.global.u32 	[%rd3], %r52;
	ld.global.u32 	%r53, [%rd17+-12];
	ld.global.u32 	%r54, [%rd29+-12];
	mad.lo.s32 	%r55, %r54, %r53, %r52;
	st.global.u32 	[%rd3], %r55;
	ld.global.u32 	%r56, [%rd17+-8];
	ld.global.u32 	%r57, [%rd29+-8];
	mad.lo.s32 	%r58, %r57, %r56, %r55;
	st.global.u32 	[%rd3], %r58;
	ld.global.u32 	%r59, [%rd17+-4];
	ld.global.u32 	%r60, [%rd29+-4];
	mad.lo.s32 	%r61, %r60, %r59, %r58;
	st.global.u32 	[%rd3], %r61;
	ld.global.u32 	%r62, [%rd17];
	ld.global.u32 	%r63, [%rd29];
	mad.lo.s32 	%r64, %r63, %r62, %r61;
	st.global.u32 	[%rd3], %r64;
	ld.global.u32 	%r65, [%rd17+4];
	ld.global.u32 	%r66, [%rd29+4];
	mad.lo.s32 	%r67, %r66, %r65, %r64;
	st.global.u32 	[%rd3], %r67;
	ld.global.u32 	%r68, [%rd17+8];
	ld.global.u32 	%r69, [%rd29+8];
	mad.lo.s32 	%r70, %r69, %r68, %r67;
	st.global.u32 	[%rd3], %r70;
	ld.global.u32 	%r71, [%rd17+12];
	ld.global.u32 	%r72, [%rd29+12];
	mad.lo.s32 	%r73, %r72, %r71, %r70;
	st.global.u32 	[%rd3], %r73;
	ld.global.u32 	%r74, [%rd17+16];
	ld.global.u32 	%r75, [%rd29+16];
	mad.lo.s32 	%r76, %r75, %r74, %r73;
	st.global.u32 	[%rd3], %r76;
	ld.global.u32 	%r77, [%rd17+20];
	ld.global.u32 	%r78, [%rd29+20];
	mad.lo.s32 	%r79, %r78, %r77, %r76;
	st.global.u32 	[%rd3], %r79;
	ld.global.u32 	%r80, [%rd17+24];
	ld.global.u32 	%r81, [%rd29+24];
	mad.lo.s32 	%r82, %r81, %r80, %r79;
	st.global.u32 	[%rd3], %r82;
	ld.global.u32 	%r83, [%rd17+28];
	ld.global.u32 	%r84, [%rd29+28];
	mad.lo.s32 	%r126, %r84, %r83, %r82;
	st.global.u32 	[%rd3], %r126;
	add.s32 	%r124, %r124, 16;
	add.s32 	%r123, %r123, 16;
	add.s64 	%rd29, %rd29, 64;
	setp.ne.s32 	%p3, %r124, 0;
	@%p3 bra 	$L__BB0_3;
$L__BB0_4:
	setp.eq.s32 	%p4, %r3, 0;
	@%p4 bra 	$L__BB0_13;
	and.b32  	%r14, %r32, 7;
	setp.lt.u32 	%p5, %r3, 8;
	@%p5 bra 	$L__BB0_7;
	add.s32 	%r85, %r129, %r1;
	mul.wide.s32 	%rd18, %r85, 4;
	add.s64 	%rd19, %rd2, %rd18;
	ld.global.u32 	%r86, [%rd19];
	mul.wide.u32 	%rd20, %r129, 4;
	add.s64 	%rd21, %rd1, %rd20;
	ld.global.u32 	%r87, [%rd21];
	mad.lo.s32 	%r88, %r87, %r86, %r126;
	st.global.u32 	[%rd3], %r88;
	ld.global.u32 	%r89, [%rd19+4];
	ld.global.u32 	%r90, [%rd21+4];
	mad.lo.s32 	%r91, %r90, %r89, %r88;
	st.global.u32 	[%rd3], %r91;
	ld.global.u32 	%r92, [%rd19+8];
	ld.global.u32 	%r93, [%rd21+8];
	mad.lo.s32 	%r94, %r93, %r92, %r91;
	st.global.u32 	[%rd3], %r94;
	ld.global.u32 	%r95, [%rd19+12];
	ld.global.u32 	%r96, [%rd21+12];
	mad.lo.s32 	%r97, %r96, %r95, %r94;
	st.global.u32 	[%rd3], %r97;
	ld.global.u32 	%r98, [%rd19+16];
	ld.global.u32 	%r99, [%rd21+16];
	mad.lo.s32 	%r100, %r99, %r98, %r97;
	st.global.u32 	[%rd3], %r100;
	ld.global.u32 	%r101, [%rd19+20];
	ld.global.u32 	%r102, [%rd21+20];
	mad.lo.s32 	%r103, %r102, %r101, %r100;
	st.global.u32 	[%rd3], %r103;
	ld.global.u32 	%r104, [%rd19+24];
	ld.global.u32 	%r105, [%rd21+24];
	mad.lo.s32 	%r106, %r105, %r104, %r103;
	st.global.u32 	[%rd3], %r106;
	ld.global.u32 	%r107, [%rd19+28];
	ld.global.u32 	%r108, [%rd21+28];
	mad.lo.s32 	%r126, %r108, %r107, %r106;
	st.global.u32 	[%rd3], %r126;
	add.s32 	%r129, %r129, 8;
$L__BB0_7:
	setp.eq.s32 	%p6, %r14, 0;
	@%p6 bra 	$L__BB0_13;
	and.b32  	%r19, %r32, 3;
	setp.lt.u32 	%p7, %r14, 4;
	@%p7 bra 	$L__BB0_10;
	add.s32 	%r109, %r129, %r1;
	mul.wide.s32 	%rd22, %r109, 4;
	add.s64 	%rd23, %rd2, %rd22;
	ld.global.u32 	%r110, [%rd23];
	mul.wide.u32 	%rd24, %r129, 4;
	add.s64 	%rd25, %rd1, %rd24;
	ld.global.u32 	%r111, [%rd25];
	mad.lo.s32 	%r112, %r111, %r110, %r126;
	st.global.u32 	[%rd3], %r112;
	ld.global.u32 	%r113, [%rd23+4];
	ld.global.u32 	%r114, [%rd25+4];
	mad.lo.s32 	%r115, %r114, %r113, %r112;
	st.global.u32 	[%rd3], %r115;
	ld.global.u32 	%r116, [%rd23+8];
	ld.global.u32 	%r117, [%rd25+8];
	mad.lo.s32 	%r118, %r117, %r116, %r115;
	st.global.u32 	[%rd3], %r118;
	ld.global.u32 	%r119, [%rd23+12];
	ld.global.u32 	%r120, [%rd25+12];
	mad.lo.s32 	%r126, %r120, %r119, %r118;
	st.global.u32 	[%rd3], %r126;
	add.s32 	%r129, %r129, 4;
$L__BB0_10:
	setp.eq.s32 	%p8, %r19, 0;
	@%p8 bra 	$L__BB0_13;
	mul.wide.u32 	%rd26, %r129, 4;
	add.s64 	%rd30, %rd1, %rd26;
	add.s32 	%r133, %r129, %r1;
	neg.s32 	%r132, %r19;
$L__BB0_12:
	.pragma "nounroll";
	mul.wide.s32 	%rd27, %r133, 4;
	add.s64 	%rd28, %rd2, %rd27;
	ld.global.u32 	%r121, [%rd28];
	ld.global.u32 	%r122, [%rd30];
	mad.lo.s32 	%r126, %r122, %r121, %r126;
	st.global.u32 	[%rd3], %r126;
	add.s64 	%rd30, %rd30, 4;
	add.s32 	%r133, %r133, 1;
	add.s32 	%r132, %r132, 1;
	setp.ne.s32 	%p9, %r132, 0;
	@%p9 bra 	$L__BB0_12;
$L__BB0_13:
	ret;

}


// ===== COMPILED SASS (sm_100) =====

	.target	sm_100

	.elftype	@"ET_EXEC"


//--------------------- .note.nv.tkinfo           --------------------------
	.section	.note.nv.tkinfo,"",@"SHT_NOTE"
	.sectionflags	@"SHF_NOTE_NV_TKINFO"
	.tkinfo
        /*0018*/ 	.word	0x00000002
        /*0030*/ 	.string	""
        /*0030*/ 	.string	"ptxas"
        /*0030*/ 	.string	"Cuda compilation tools, release 13.0, V13.0.88"
        /*0030*/ 	.string	"Build cuda_13.0.r13.0/compiler.36424714_0"
        /*0030*/ 	.string	"-arch sm_100 -m 64 "



//--------------------- .note.nv.cuinfo           --------------------------
	.section	.note.nv.cuinfo,"",@"SHT_NOTE"
	.sectionflags	@"SHF_NOTE_NV_CUINFO"
        /*0018*/ 	.short	0x0002
        /*001a*/ 	.short	0x0064
        /*001c*/ 	.short	0x0082
	.zero		2


//--------------------- .nv.info                  --------------------------
	.section	.nv.info,"",@"SHT_CUDA_INFO"
	.align	4


	//----- nvinfo : EIATTR_REGCOUNT
	.align		4
        /*0000*/ 	.byte	0x04, 0x2f
        /*0002*/ 	.short	(.L_1 - .L_0)
	.align		4
.L_0:
        /*0004*/ 	.word	index@(_Z7gpu_mxviPiS_S_)
        /*0008*/ 	.word	0x00000016


	//----- nvinfo : EIATTR_FRAME_SIZE
	.align		4
.L_1:
        /*000c*/ 	.byte	0x04, 0x11
        /*000e*/ 	.short	(.L_3 - .L_2)
	.align		4
.L_2:
        /*0010*/ 	.word	index@(_Z7gpu_mxviPiS_S_)
        /*0014*/ 	.word	0x00000000


	//----- nvinfo : EIATTR_MIN_STACK_SIZE
	.align		4
.L_3:
        /*0018*/ 	.byte	0x04, 0x12
        /*001a*/ 	.short	(.L_5 - .L_4)
	.align		4
.L_4:
        /*001c*/ 	.word	index@(_Z7gpu_mxviPiS_S_)
        /*0020*/ 	.word	0x00000000
.L_5:


//--------------------- .nv.compat                --------------------------
	.section	.nv.compat,"",@"SHT_CUDA_COMPAT_INFO"
	.align	4
        /*0000*/ 	.byte	0x02, 0x09, 0x00, 0x00, 0x02, 0x02, 0x01, 0x00, 0x02, 0x05, 0x05, 0x00, 0x03, 0x07, 0x01, 0x01
        /*0010*/ 	.byte	0x02, 0x03, 0x00, 0x00, 0x02, 0x06, 0x01, 0x00, 0x04, 0x0b, 0x08, 0x00, 0x09, 0x00, 0x00, 0x00
        /*0020*/ 	.byte	0x00, 0x00, 0x00, 0x00


//--------------------- .nv.info._Z7gpu_mxviPiS_S_ --------------------------
	.section	.nv.info._Z7gpu_mxviPiS_S_,"",@"SHT_CUDA_INFO"
	.sectionflags	@""
	.align	4


	//----- nvinfo : EIATTR_CUDA_API_VERSION
	.align		4
        /*0000*/ 	.byte	0x04, 0x37
        /*0002*/ 	.short	(.L_7 - .L_6)
.L_6:
        /*0004*/ 	.word	0x00000082


	//----- nvinfo : EIATTR_KPARAM_INFO
	.align		4
.L_7:
        /*0008*/ 	.byte	0x04, 0x17
        /*000a*/ 	.short	(.L_9 - .L_8)
.L_8:
        /*000c*/ 	.word	0x00000000
        /*0010*/ 	.short	0x0003
        /*0012*/ 	.short	0x0018
        /*0014*/ 	.byte	0x00, 0xf5, 0x21, 0x00


	//----- nvinfo : EIATTR_KPARAM_INFO
	.align		4
.L_9:
        /*0018*/ 	.byte	0x04, 0x17
        /*001a*/ 	.short	(.L_11 - .L_10)
.L_10:
        /*001c*/ 	.word	0x00000000
        /*0020*/ 	.short	0x0002
        /*0022*/ 	.short	0x0010
        /*0024*/ 	.byte	0x00, 0xf5, 0x21, 0x00


	//----- nvinfo : EIATTR_KPARAM_INFO
	.align		4
.L_11:
        /*0028*/ 	.byte	0x04, 0x17
        /*002a*/ 	.short	(.L_13 - .L_12)
.L_12:
        /*002c*/ 	.word	0x00000000
        /*0030*/ 	.short	0x0001
        /*0032*/ 	.short	0x0008
        /*0034*/ 	.byte	0x00, 0xf5, 0x21, 0x00


	//----- nvinfo : EIATTR_KPARAM_INFO
	.align		4
.L_13:
        /*0038*/ 	.byte	0x04, 0x17
        /*003a*/ 	.short	(.L_15 - .L_14)
.L_14:
        /*003c*/ 	.word	0x00000000
        /*0040*/ 	.short	0x0000
        /*0042*/ 	.short	0x0000
        /*0044*/ 	.byte	0x00, 0xf0, 0x11, 0x00


	//----- nvinfo : EIATTR_SPARSE_MMA_MASK
	.align		4
.L_15:
        /*0048*/ 	.byte	0x03, 0x50
        /*004a*/ 	.short	0x0000


	//----- nvinfo : EIATTR_MAXREG_COUNT
	.align		4
        /*004c*/ 	.byte	0x03, 0x1b
        /*004e*/ 	.short	0x00ff


	//----- nvinfo : EIATTR_MERCURY_ISA_VERSION
	.align		4
        /*0050*/ 	.byte	0x03, 0x5f
        /*0052*/ 	.short	0x0101


	//----- nvinfo : EIATTR_VRC_CTA_INIT_COUNT
	.align		4
        /*0054*/ 	.byte	0x02, 0x4a
	.zero		1
	.zero		1


	//----- nvinfo : EIATTR_EXIT_INSTR_OFFSETS
	.align		4
        /*0058*/ 	.byte	0x04, 0x1c
        /*005a*/ 	.short	(.L_17 - .L_16)


	//   ....[0]....
.L_16:
        /*005c*/ 	.word	0x00000030


	//   ....[1]....
        /*0060*/ 	.word	0x00000680


	//   ....[2]....
        /*0064*/ 	.word	0x00000930


	//   ....[3]....
        /*0068*/ 	.word	0x00000ae0


	//   ....[4]....
        /*006c*/ 	.word	0x00000bf0


	//----- nvinfo : EIATTR_CBANK_PARAM_SIZE
	.align		4
.L_17:
        /*0070*/ 	.byte	0x03, 0x19
        /*0072*/ 	.short	0x0020


	//----- nvinfo : EIATTR_PARAM_CBANK
	.align		4
        /*0074*/ 	.byte	0x04, 0x0a
        /*0076*/ 	.short	(.L_19 - .L_18)
	.align		4
.L_18:
        /*0078*/ 	.word	index@(.nv.constant0._Z7gpu_mxviPiS_S_)
        /*007c*/ 	.short	0x0380
        /*007e*/ 	.short	0x0020


	//----- nvinfo : EIATTR_SW_WAR
	.align		4
.L_19:
        /*0080*/ 	.byte	0x04, 0x36
        /*0082*/ 	.short	(.L_21 - .L_20)
.L_20:
        /*0084*/ 	.word	0x00000008
.L_21:


//--------------------- .nv.callgraph             --------------------------
	.section	.nv.callgraph,"",@"SHT_CUDA_CALLGRAPH"
	.align	4
	.sectionentsize	8
	.align		4
        /*0000*/ 	.word	0x00000000
	.align		4
        /*0004*/ 	.word	0xffffffff
	.align		4
        /*0008*/ 	.word	0x00000000
	.align		4
        /*000c*/ 	.word	0xfffffffe
	.align		4
        /*0010*/ 	.word	0x00000000
	.align		4
        /*0014*/ 	.word	0xfffffffd
	.align		4
        /*0018*/ 	.word	0x00000000
	.align		4
        /*001c*/ 	.word	0xfffffffc


//--------------------- .text._Z7gpu_mxviPiS_S_   --------------------------
	.section	.text._Z7gpu_mxviPiS_S_,"ax",@progbits
	.align	128
        .global         _Z7gpu_mxviPiS_S_
        .type           _Z7gpu_mxviPiS_S_,@function
        .size           _Z7gpu_mxviPiS_S_,(.L_x_6 - _Z7gpu_mxviPiS_S_)
        .other          _Z7gpu_mxviPiS_S_,@"STO_CUDA_ENTRY STV_DEFAULT"
_Z7gpu_mxviPiS_S_:
.text._Z7gpu_mxviPiS_S_:
[----:B------:R-:W-:Y:S08]  /*0000*/  LDC R1, c[0x0][0x37c] ;  /* 0x0000df00ff017b82 */ /* 0x000ff00000000800 */
[----:B------:R-:W0:Y:S02]  /*0010*/  LDC R4, c[0x0][0x380] ;  /* 0x0000e000ff047b82 */ /* 0x000e240000000800 */
[----:B0-----:R-:W-:-:S13]  /*0020*/  ISETP.GE.AND P0, PT, R4, 0x1, PT ;  /* 0x000000010400780c */ /* 0x001fda0003f06270 */
[----:B------:R-:W-:Y:S05]  /*0030*/  @!P0 EXIT ;  /* 0x000000000000894d */ /* 0x000fea0003800000 */
[----:B------:R-:W0:Y:S01]  /*0040*/  S2R R7, SR_TID.X ;  /* 0x0000000000077919 */ /* 0x000e220000002100 */
[----:B------:R-:W1:Y:S01]  /*0050*/  LDC.64 R2, c[0x0][0x398] ;  /* 0x0000e600ff027b82 */ /* 0x000e620000000a00 */
[----:B------:R-:W0:Y:S01]  /*0060*/  LDCU UR4, c[0x0][0x360] ;  /* 0x00006c00ff0477ac */ /* 0x000e220008000800 */
[----:B------:R-:W0:Y:S01]  /*0070*/  S2R R0, SR_CTAID.X ;  /* 0x0000000000007919 */ /* 0x000e220000002500 */
[----:B------:R-:W2:Y:S01]  /*0080*/  LDCU.64 UR8, c[0x0][0x358] ;  /* 0x00006b00ff0877ac */ /* 0x000ea20008000a00 */
[C---:B------:R-:W-:Y:S02]  /*0090*/  ISETP.GE.U32.AND P1, PT, R4.reuse, 0x10, PT ;  /* 0x000000100400780c */ /* 0x040fe40003f26070 */
[----:B------:R-:W-:-:S04]  /*00a0*/  LOP3.LUT R6, R4, 0xf, RZ, 0xc0, !PT ;  /* 0x0000000f04067812 */ /* 0x000fc800078ec0ff */
[----:B------:R-:W-:Y:S01]  /*00b0*/  ISETP.NE.AND P0, PT, R6, RZ, PT ;  /* 0x000000ff0600720c */ /* 0x000fe20003f05270 */
[----:B0-----:R-:W-:-:S04]  /*00c0*/  IMAD R7, R0, UR4, R7 ;  /* 0x0000000400077c24 */ /* 0x001fc8000f8e0207 */
[----:B-1----:R-:W-:-:S04]  /*00d0*/  IMAD.WIDE R2, R7, 0x4, R2 ;  /* 0x0000000407027825 */ /* 0x002fc800078e0202 */
[----:B------:R-:W-:Y:S01]  /*00e0*/  HFMA2 R0, -RZ, RZ, 0, 0 ;  /* 0x00000000ff007431 */ /* 0x000fe200000001ff */
[----:B--2---:R0:W5:Y:S01]  /*00f0*/  LDG.E R5, desc[UR8][R2.64] ;  /* 0x0000000802057981 */ /* 0x004162000c1e1900 */
[----:B------:R-:W-:Y:S01]  /*0100*/  IMAD R7, R7, R4, RZ ;  /* 0x0000000407077224 */ /* 0x000fe200078e02ff */
[----:B------:R-:W-:Y:S06]  /*0110*/  @!P1 BRA `(.L_x_0) ;  /* 0x0000000400589947 */ /* 0x000fec0003800000 */
[----:B------:R-:W1:Y:S01]  /*0120*/  LDCU.64 UR4, c[0x0][0x390] ;  /* 0x00007200ff0477ac */ /* 0x000e620008000a00 */
[----:B------:R-:W-:Y:S02]  /*0130*/  LOP3.LUT R0, R4, 0x7ffffff0, RZ, 0xc0, !PT ;  /* 0x7ffffff004007812 */ /* 0x000fe400078ec0ff */
[----:B------:R-:W-:Y:S01]  /*0140*/  MOV R13, R7 ;  /* 0x00000007000d7202 */ /* 0x000fe20000000f00 */
[----:B------:R-:W2:Y:S01]  /*0150*/  LDCU.64 UR6, c[0x0][0x388] ;  /* 0x00007100ff0677ac */ /* 0x000ea20008000a00 */
[----:B------:R-:W-:Y:S01]  /*0160*/  IADD3 R12, PT, PT, -R0, RZ, RZ ;  /* 0x000000ff000c7210 */ /* 0x000fe20007ffe1ff */
[----:B-1----:R-:W-:-:S04]  /*0170*/  UIADD3 UR4, UP1, UPT, UR4, 0x20, URZ ;  /* 0x0000002004047890 */ /* 0x002fc8000ff3e0ff */
[----:B------:R-:W-:Y:S02]  /*0180*/  UIADD3.X UR5, UPT, UPT, URZ, UR5, URZ, UP1, !UPT ;  /* 0x00000005ff057290 */ /* 0x000fe40008ffe4ff */
[----:B--2---:R-:W-:Y:S01]  /*0190*/  UIADD3 UR6, UP0, UPT, UR6, 0x20, URZ ;  /* 0x0000002006067890 */ /* 0x004fe2000ff1e0ff */
[----:B------:R-:W-:-:S03]  /*01a0*/  MOV R14, UR4 ;  /* 0x00000004000e7c02 */ /* 0x000fc60008000f00 */
[----:B------:R-:W-:Y:S01]  /*01b0*/  MOV R15, UR5 ;  /* 0x00000005000f7c02 */ /* 0x000fe20008000f00 */
[----:B------:R-:W-:-:S12]  /*01c0*/  UIADD3.X UR7, UPT, UPT, URZ, UR7, URZ, UP0, !UPT ;  /* 0x00000007ff077290 */ /* 0x000fd800087fe4ff */
.L_x_1:
[----:B------:R-:W-:Y:S02]  /*01d0*/  MOV R10, UR6 ;  /* 0x00000006000a7c02 */ /* 0x000fe40008000f00 */
[----:B------:R-:W-:Y:S02]  /*01e0*/  MOV R11, UR7 ;  /* 0x00000007000b7c02 */ /* 0x000fe40008000f00 */
[----:B------:R-:W-:Y:S02]  /*01f0*/  MOV R8, R14 ;  /* 0x0000000e00087202 */ /* 0x000fe40000000f00 */
[----:B------:R-:W-:Y:S01]  /*0200*/  MOV R9, R15 ;  /* 0x0000000f00097202 */ /* 0x000fe20000000f00 */
[----:B------:R-:W-:-:S04]  /*0210*/  IMAD.WIDE R10, R13, 0x4, R10 ;  /* 0x000000040d0a7825 */ /* 0x000fc800078e020a */
[----:B------:R-:W2:Y:S04]  /*0220*/  LDG.E R15, desc[UR8][R8.64+-0x20] ;  /* 0xffffe008080f7981 */ /* 0x000ea8000c1e1900 */
[----:B------:R-:W2:Y:S02]  /*0230*/  LDG.E R14, desc[UR8][R10.64+-0x20] ;  /* 0xffffe0080a0e7981 */ /* 0x000ea4000c1e1900 */
[----:B--2--5:R-:W-:-:S05]  /*0240*/  IMAD R15, R14, R15, R5 ;  /* 0x0000000f0e0f7224 */ /* 0x024fca00078e0205 */
[----:B------:R1:W-:Y:S04]  /*0250*/  STG.E desc[UR8][R2.64], R15 ;  /* 0x0000000f02007986 */ /* 0x0003e8000c101908 */
[----:B------:R-:W2:Y:S04]  /*0260*/  LDG.E R14, desc[UR8][R10.64+-0x1c] ;  /* 0xffffe4080a0e7981 */ /* 0x000ea8000c1e1900 */
[----:B----4-:R-:W2:Y:S02]  /*0270*/  LDG.E R5, desc[UR8][R8.64+-0x1c] ;  /* 0xffffe40808057981 */ /* 0x010ea4000c1e1900 */
[----:B--2---:R-:W-:-:S05]  /*0280*/  IMAD R5, R14, R5, R15 ;  /* 0x000000050e057224 */ /* 0x004fca00078e020f */
[----:B------:R2:W-:Y:S04]  /*0290*/  STG.E desc[UR8][R2.64], R5 ;  /* 0x0000000502007986 */ /* 0x0005e8000c101908 */
[----:B------:R-:W3:Y:S04]  /*02a0*/  LDG.E R14, desc[UR8][R10.64+-0x18] ;  /* 0xffffe8080a0e7981 */ /* 0x000ee8000c1e1900 */
[----:B------:R-:W3:Y:S02]  /*02b0*/  LDG.E R16, desc[UR8][R8.64+-0x18] ;  /* 0xffffe80808107981 */ /* 0x000ee4000c1e1900 */
[----:B---3--:R-:W-:-:S05]  /*02c0*/  IMAD R17, R14, R16, R5 ;  /* 0x000000100e117224 */ /* 0x008fca00078e0205 */
[----:B------:R3:W-:Y:S04]  /*02d0*/  STG.E desc[UR8][R2.64], R17 ;  /* 0x0000001102007986 */ /* 0x0007e8000c101908 */
[----:B------:R-:W1:Y:S04]  /*02e0*/  LDG.E R14, desc[UR8][R10.64+-0x14] ;  /* 0xffffec080a0e7981 */ /* 0x000e68000c1e1900 */
[----:B------:R-:W1:Y:S02]  /*02f0*/  LDG.E R16, desc[UR8][R8.64+-0x14] ;  /* 0xffffec0808107981 */ /* 0x000e64000c1e1900 */
[----:B-1----:R-:W-:-:S05]  /*0300*/  IMAD R15, R14, R16, R17 ;  /* 0x000000100e0f7224 */ /* 0x002fca00078e0211 */
[----:B------:R1:W-:Y:S04]  /*0310*/  STG.E desc[UR8][R2.64], R15 ;  /* 0x0000000f02007986 */ /* 0x0003e8000c101908 */
[----:B------:R-:W2:Y:S04]  /*0320*/  LDG.E R14, desc[UR8][R10.64+-0x10] ;  /* 0xfffff0080a0e7981 */ /* 0x000ea8000c1e1900 */
[----:B------:R-:W2:Y:S02]  /*0330*/  LDG.E R16, desc[UR8][R8.64+-0x10] ;  /* 0xfffff00808107981 */ /* 0x000ea4000c1e1900 */
        /* <DEDUP_REMOVED lines=34> */
[----:B------:R-:W4:Y:S04]  /*0560*/  LDG.E R14, desc[UR8][R10.64+0x14] ;  /* 0x000014080a0e7981 */ /* 0x000f28000c1e1900 */
[----:B------:R-:W4:Y:S02]  /*0570*/  LDG.E R16, desc[UR8][R8.64+0x14] ;  /* 0x0000140808107981 */ /* 0x000f24000c1e1900 */
[----:B----4-:R-:W-:-:S05]  /*0580*/  IMAD R19, R14, R16, R15 ;  /* 0x000000100e137224 */ /* 0x010fca00078e020f */
[----:B------:R4:W-:Y:S04]  /*0590*/  STG.E desc[UR8][R2.64], R19 ;  /* 0x0000001302007986 */ /* 0x0009e8000c101908 */
[----:B------:R-:W3:Y:S04]  /*05a0*/  LDG.E R14, desc[UR8][R10.64+0x18] ;  /* 0x000018080a0e7981 */ /* 0x000ee8000c1e1900 */
[----:B--2---:R-:W3:Y:S01]  /*05b0*/  LDG.E R5, desc[UR8][R8.64+0x18] ;  /* 0x0000180808057981 */ /* 0x004ee2000c1e1900 */
[----:B------:R-:W-:Y:S01]  /*05c0*/  IADD3 R12, PT, PT, R12, 0x10, RZ ;  /* 0x000000100c0c7810 */ /* 0x000fe20007ffe0ff */
[----:B---3--:R-:W-:-:S05]  /*05d0*/  IMAD R17, R14, R5, R19 ;  /* 0x000000050e117224 */ /* 0x008fca00078e0213 */
[----:B------:R4:W-:Y:S04]  /*05e0*/  STG.E desc[UR8][R2.64], R17 ;  /* 0x0000001102007986 */ /* 0x0009e8000c101908 */
[----:B------:R-:W2:Y:S04]  /*05f0*/  LDG.E R14, desc[UR8][R10.64+0x1c] ;  /* 0x00001c080a0e7981 */ /* 0x000ea8000c1e1900 */
[----:B------:R-:W2:Y:S01]  /*0600*/  LDG.E R5, desc[UR8][R8.64+0x1c] ;  /* 0x00001c0808057981 */ /* 0x000ea2000c1e1900 */
[----:B------:R-:W-:Y:S02]  /*0610*/  ISETP.NE.AND P1, PT, R12, RZ, PT ;  /* 0x000000ff0c00720c */ /* 0x000fe40003f25270 */
[----:B------:R-:W-:Y:S01]  /*0620*/  IADD3 R13, PT, PT, R13, 0x10, RZ ;  /* 0x000000100d0d7810 */ /* 0x000fe20007ffe0ff */
[----:B--2---:R-:W-:Y:S01]  /*0630*/  IMAD R5, R14, R5, R17 ;  /* 0x000000050e057224 */ /* 0x004fe200078e0211 */
[----:B------:R-:W-:-:S04]  /*0640*/  IADD3 R14, P2, PT, R8, 0x40, RZ ;  /* 0x00000040080e7810 */ /* 0x000fc80007f5e0ff */
[----:B------:R4:W-:Y:S01]  /*0650*/  STG.E desc[UR8][R2.64], R5 ;  /* 0x0000000502007986 */ /* 0x0009e2000c101908 */
[----:B-1----:R-:W-:-:S04]  /*0660*/  IADD3.X R15, PT, PT, RZ, R9, RZ, P2, !PT ;  /* 0x00000009ff0f7210 */ /* 0x002fc800017fe4ff */
[----:B------:R-:W-:Y:S05]  /*0670*/  @P1 BRA `(.L_x_1) ;  /* 0xfffffff800d41947 */ /* 0x000fea000383ffff */
.L_x_0:
[----:B------:R-:W-:Y:S05]  /*0680*/  @!P0 EXIT ;  /* 0x000000000000894d */ /* 0x000fea0003800000 */
[----:B------:R-:W-:Y:S02]  /*0690*/  ISETP.GE.U32.AND P0, PT, R6, 0x8, PT ;  /* 0x000000080600780c */ /* 0x000fe40003f06070 */
[----:B------:R-:W-:-:S04]  /*06a0*/  LOP3.LUT R14, R4, 0x7, RZ, 0xc0, !PT ;  /* 0x00000007040e7812 */ /* 0x000fc800078ec0ff */
[----:B------:R-:W-:-:S07]  /*06b0*/  ISETP.NE.AND P1, PT, R14, RZ, PT ;  /* 0x000000ff0e00720c */ /* 0x000fce0003f25270 */
[----:B------:R-:W-:Y:S06]  /*06c0*/  @!P0 BRA `(.L_x_2) ;  /* 0x0000000000988947 */ /* 0x000fec0003800000 */
[----:B------:R-:W1:Y:S01]  /*06d0*/  LDC.64 R8, c[0x0][0x388] ;  /* 0x0000e200ff087b82 */ /* 0x000e620000000a00 */
[----:B------:R-:W-:-:S07]  /*06e0*/  IADD3 R13, PT, PT, R7, R0, RZ ;  /* 0x00000000070d7210 */ /* 0x000fce0007ffe0ff */
[----:B------:R-:W2:Y:S01]  /*06f0*/  LDC.64 R10, c[0x0][0x390] ;  /* 0x0000e400ff0a7b82 */ /* 0x000ea20000000a00 */
[----:B-1----:R-:W-:-:S05]  /*0700*/  IMAD.WIDE R8, R13, 0x4, R8 ;  /* 0x000000040d087825 */ /* 0x002fca00078e0208 */
[----:B------:R-:W4:Y:S01]  /*0710*/  LDG.E R6, desc[UR8][R8.64] ;  /* 0x0000000808067981 */ /* 0x000f22000c1e1900 */
[----:B--2---:R-:W-:-:S05]  /*0720*/  IMAD.WIDE.U32 R10, R0, 0x4, R10 ;  /* 0x00000004000a7825 */ /* 0x004fca00078e000a */
[----:B------:R-:W4:Y:S02]  /*0730*/  LDG.E R12, desc[UR8][R10.64] ;  /* 0x000000080a0c7981 */ /* 0x000f24000c1e1900 */
[----:B----45:R-:W-:-:S05]  /*0740*/  IMAD R5, R6, R12, R5 ;  /* 0x0000000c06057224 */ /* 0x030fca00078e0205 */
        /* <DEDUP_REMOVED lines=21> */
[----:B------:R-:W3:Y:S04]  /*08a0*/  LDG.E R6, desc[UR8][R8.64+0x18] ;  /* 0x0000180808067981 */ /* 0x000ee8000c1e1900 */
[----:B------:R-:W3:Y:S02]  /*08b0*/  LDG.E R12, desc[UR8][R10.64+0x18] ;  /* 0x000018080a0c7981 */ /* 0x000ee4000c1e1900 */
[----:B---3--:R-:W-:-:S05]  /*08c0*/  IMAD R17, R6, R12, R15 ;  /* 0x0000000c06117224 */ /* 0x008fca00078e020f */
[----:B------:R2:W-:Y:S04]  /*08d0*/  STG.E desc[UR8][R2.64], R17 ;  /* 0x0000001102007986 */ /* 0x0005e8000c101908 */
[----:B------:R-:W3:Y:S04]  /*08e0*/  LDG.E R6, desc[UR8][R8.64+0x1c] ;  /* 0x00001c0808067981 */ /* 0x000ee8000c1e1900 */
[----:B-1----:R-:W3:Y:S01]  /*08f0*/  LDG.E R5, desc[UR8][R10.64+0x1c] ;  /* 0x00001c080a057981 */ /* 0x002ee2000c1e1900 */
[----:B------:R-:W-:Y:S01]  /*0900*/  IADD3 R0, PT, PT, R0, 0x8, RZ ;  /* 0x0000000800007810 */ /* 0x000fe20007ffe0ff */
[----:B---3--:R-:W-:-:S05]  /*0910*/  IMAD R5, R6, R5, R17 ;  /* 0x0000000506057224 */ /* 0x008fca00078e0211 */
[----:B------:R2:W-:Y:S02]  /*0920*/  STG.E desc[UR8][R2.64], R5 ;  /* 0x0000000502007986 */ /* 0x0005e4000c101908 */
.L_x_2:
[----:B------:R-:W-:Y:S05]  /*0930*/  @!P1 EXIT ;  /* 0x000000000000994d */ /* 0x000fea0003800000 */
[----:B------:R-:W-:Y:S02]  /*0940*/  ISETP.GE.U32.AND P0, PT, R14, 0x4, PT ;  /* 0x000000040e00780c */ /* 0x000fe40003f06070 */
[----:B------:R-:W-:-:S04]  /*0950*/  LOP3.LUT R4, R4, 0x3, RZ, 0xc0, !PT ;  /* 0x0000000304047812 */ /* 0x000fc800078ec0ff */
[----:B------:R-:W-:-:S07]  /*0960*/  ISETP.NE.AND P1, PT, R4, RZ, PT ;  /* 0x000000ff0400720c */ /* 0x000fce0003f25270 */
[----:B------:R-:W-:Y:S06]  /*0970*/  @!P0 BRA `(.L_x_3) ;  /* 0x0000000000588947 */ /* 0x000fec0003800000 */
[----:B------:R-:W1:Y:S01]  /*0980*/  LDC.64 R8, c[0x0][0x388] ;  /* 0x0000e200ff087b82 */ /* 0x000e620000000a00 */
[----:B--2---:R-:W-:-:S07]  /*0990*/  IADD3 R13, PT, PT, R7, R0, RZ ;  /* 0x00000000070d7210 */ /* 0x004fce0007ffe0ff */
        /* <DEDUP_REMOVED lines=11> */
[----:B------:R-:W2:Y:S04]  /*0a50*/  LDG.E R6, desc[UR8][R8.64+0x8] ;  /* 0x0000080808067981 */ /* 0x000ea8000c1e1900 */
[----:B------:R-:W2:Y:S02]  /*0a60*/  LDG.E R12, desc[UR8][R10.64+0x8] ;  /* 0x000008080a0c7981 */ /* 0x000ea4000c1e1900 */
[----:B--2---:R-:W-:-:S05]  /*0a70*/  IMAD R15, R6, R12, R13 ;  /* 0x0000000c060f7224 */ /* 0x004fca00078e020d */
[----:B------:R3:W-:Y:S04]  /*0a80*/  STG.E desc[UR8][R2.64], R15 ;  /* 0x0000000f02007986 */ /* 0x0007e8000c101908 */
[----:B------:R-:W1:Y:S04]  /*0a90*/  LDG.E R6, desc[UR8][R8.64+0xc] ;  /* 0x00000c0808067981 */ /* 0x000e68000c1e1900 */
[----:B------:R-:W1:Y:S01]  /*0aa0*/  LDG.E R12, desc[UR8][R10.64+0xc] ;  /* 0x00000c080a0c7981 */ /* 0x000e62000c1e1900 */
[----:B------:R-:W-:Y:S01]  /*0ab0*/  IADD3 R0, PT, PT, R0, 0x4, RZ ;  /* 0x0000000400007810 */ /* 0x000fe20007ffe0ff */
[----:B-1----:R-:W-:-:S05]  /*0ac0*/  IMAD R5, R6, R12, R15 ;  /* 0x0000000c06057224 */ /* 0x002fca00078e020f */
[----:B------:R3:W-:Y:S02]  /*0ad0*/  STG.E desc[UR8][R2.64], R5 ;  /* 0x0000000502007986 */ /* 0x0007e4000c101908 */
.L_x_3:
[----:B------:R-:W-:Y:S05]  /*0ae0*/  @!P1 EXIT ;  /* 0x000000000000994d */ /* 0x000fea0003800000 */
[----:B------:R-:W1:Y:S01]  /*0af0*/  LDC.64 R10, c[0x0][0x390] ;  /* 0x0000e400ff0a7b82 */ /* 0x000e620000000a00 */
[----:B--23--:R-:W-:Y:S02]  /*0b00*/  IADD3 R13, PT, PT, R7, R0, RZ ;  /* 0x00000000070d7210 */ /* 0x00cfe40007ffe0ff */
[----:B------:R-:W-:-:S05]  /*0b10*/  IADD3 R4, PT, PT, -R4, RZ, RZ ;  /* 0x000000ff04047210 */ /* 0x000fca0007ffe1ff */
[----:B------:R-:W2:Y:S01]  /*0b20*/  LDC.64 R8, c[0x0][0x388] ;  /* 0x0000e200ff087b82 */ /* 0x000ea20000000a00 */
[----:B-1----:R-:W-:-:S07]  /*0b30*/  IMAD.WIDE.U32 R10, R0, 0x4, R10 ;  /* 0x00000004000a7825 */ /* 0x002fce00078e000a */
.L_x_4:
[----:B--2---:R-:W-:Y:S01]  /*0b40*/  IMAD.WIDE R6, R13, 0x4, R8 ;  /* 0x000000040d067825 */ /* 0x004fe200078e0208 */
[----:B-1----:R1:W4:Y:S05]  /*0b50*/  LDG.E R0, desc[UR8][R10.64] ;  /* 0x000000080a007981 */ /* 0x00232a000c1e1900 */
[----:B------:R-:W4:Y:S01]  /*0b60*/  LDG.E R6, desc[UR8][R6.64] ;  /* 0x0000000806067981 */ /* 0x000f22000c1e1900 */
[----:B------:R-:W-:-:S04]  /*0b70*/  IADD3 R4, PT, PT, R4, 0x1, RZ ;  /* 0x0000000104047810 */ /* 0x000fc80007ffe0ff */
[----:B------:R-:W-:Y:S02]  /*0b80*/  ISETP.NE.AND P0, PT, R4, RZ, PT ;  /* 0x000000ff0400720c */ /* 0x000fe40003f05270 */
[----:B-1----:R-:W-:Y:S02]  /*0b90*/  IADD3 R10, P1, PT, R10, 0x4, RZ ;  /* 0x000000040a0a7810 */ /* 0x002fe40007f3e0ff */
[----:B------:R-:W-:Y:S02]  /*0ba0*/  IADD3 R13, PT, PT, R13, 0x1, RZ ;  /* 0x000000010d0d7810 */ /* 0x000fe40007ffe0ff */
[----:B------:R-:W-:Y:S01]  /*0bb0*/  IADD3.X R11, PT, PT, RZ, R11, RZ, P1, !PT ;  /* 0x0000000bff0b7210 */ /* 0x000fe20000ffe4ff */
[----:B----45:R-:W-:-:S05]  /*0bc0*/  IMAD R5, R6, R0, R5 ;  /* 0x0000000006057224 */ /* 0x030fca00078e0205 */
[----:B------:R1:W-:Y:S01]  /*0bd0*/  STG.E desc[UR8][R2.64], R5 ;  /* 0x0000000502007986 */ /* 0x0003e2000c101908 */
[----:B------:R-:W-:Y:S05]  /*0be0*/  @P0 BRA `(.L_x_4) ;  /* 0xfffffffc00d40947 */ /* 0x000fea000383ffff */
[----:B------:R-:W-:Y:S05]  /*0bf0*/  EXIT ;  /* 0x000000000000794d */ /* 0x000fea0003800000 */
.L_x_5:
[----:B------:R-:W-:-:S00]  /*0c00*/  BRA `(.L_x_5) ;  /* 0xfffffffc00fc7947 */ /* 0x000fc0000383ffff */
[----:B------:R-:W-:-:S00]  /*0c10*/  NOP ;  /* 0x0000000000007918 */ /* 0x000fc00000000000 */
        /* <DEDUP_REMOVED lines=14> */
.L_x_6:


//--------------------- .nv.shared.reserved.0     --------------------------
	.section	.nv.shared.reserved.0,"aw",@nobits
	.weak		__nv_reservedSMEM_offset_0_alias
	.size		__nv_reservedSMEM_offset_0_alias, 0, 64
	.other		__nv_reservedSMEM_offset_0_alias,@"STO_CUDA_RESERVED_SHARED STV_DEFAULT"
__nv_reservedSMEM_offset_0_alias:
	.zero		0
	.zero		64


//--------------------- .nv.constant0._Z7gpu_mxviPiS_S_ --------------------------
	.section	.nv.constant0._Z7gpu_mxviPiS_S_,"a",@progbits
	.sectionflags	@""
	.align	4
.nv.constant0._Z7gpu_mxviPiS_S_:
	.zero		928


//--------------------- SYMBOLS --------------------------

	.type		.nv.reservedSmem.offset0,@object
	.size		.nv.reservedSmem.offset0,0x4
